//
// Generated by NVIDIA NVVM Compiler
//
// Compiler Build ID: CL-36424714
// Cuda compilation tools, release 13.0, V13.0.88
// Based on NVVM 20.0.0
//

.version 9.0
.target sm_100
.address_size 64

	// .globl	_Z9markValidPiS_
// _ZZ13exclusiveScanPiS_E4temp has been demoted

.visible .entry _Z9markValidPiS_(
	.param .u64 .ptr .align 1 _Z9markValidPiS__param_0,
	.param .u64 .ptr .align 1 _Z9markValidPiS__param_1
)
{
	.reg .b32 	%r<5>;
	.reg .b64 	%rd<8>;

	ld.param.u64 	%rd1, [_Z9markValidPiS__param_0];
	ld.param.u64 	%rd2, [_Z9markValidPiS__param_1];
	cvta.to.global.u64 	%rd3, %rd2;
	cvta.to.global.u64 	%rd4, %rd1;
	mov.u32 	%r1, %tid.x;
	mul.wide.u32 	%rd5, %r1, 4;
	add.s64 	%rd6, %rd4, %rd5;
	ld.global.u32 	%r2, [%rd6];
	not.b32 	%r3, %r2;
	shr.u32 	%r4, %r3, 31;
	add.s64 	%rd7, %rd3, %rd5;
	st.global.u32 	[%rd7], %r4;
	ret;

}
	// .globl	_Z13exclusiveScanPiS_
.visible .entry _Z13exclusiveScanPiS_(
	.param .u64 .ptr .align 1 _Z13exclusiveScanPiS__param_0,
	.param .u64 .ptr .align 1 _Z13exclusiveScanPiS__param_1
)
{
	.reg .pred 	%p<6>;
	.reg .b32 	%r<33>;
	.reg .b64 	%rd<9>;
	// demoted variable
	.shared .align 4 .b8 _ZZ13exclusiveScanPiS_E4temp[48];
	ld.param.u64 	%rd1, [_Z13exclusiveScanPiS__param_0];
	ld.param.u64 	%rd2, [_Z13exclusiveScanPiS__param_1];
	mov.u32 	%r1, %tid.x;
	setp.ne.s32 	%p1, %r1, 0;
	shl.b32 	%r11, %r1, 2;
	mov.u32 	%r12, _ZZ13exclusiveScanPiS_E4temp;
	add.s32 	%r2, %r12, %r11;
	@%p1 bra 	$L__BB1_2;
	mov.b32 	%r15, 0;
	st.shared.u32 	[_ZZ13exclusiveScanPiS_E4temp], %r15;
	bra.uni 	$L__BB1_3;
$L__BB1_2:
	cvta.to.global.u64 	%rd3, %rd1;
	add.s32 	%r13, %r1, -1;
	mul.wide.u32 	%rd4, %r13, 4;
	add.s64 	%rd5, %rd3, %rd4;
	ld.global.u32 	%r14, [%rd5];
	st.shared.u32 	[%r2], %r14;
$L__BB1_3:
	setp.eq.s32 	%p2, %r1, 0;
	bar.sync 	0;
	mov.b32 	%r29, 0;
	@%p2 bra 	$L__BB1_5;
	ld.shared.u32 	%r29, [%r2+-4];
$L__BB1_5:
	bar.sync 	0;
	ld.shared.u32 	%r18, [%r2];
	add.s32 	%r19, %r18, %r29;
	st.shared.u32 	[%r2], %r19;
	bar.sync 	0;
	setp.lt.u32 	%p3, %r1, 2;
	mov.b32 	%r30, 0;
	@%p3 bra 	$L__BB1_7;
	ld.shared.u32 	%r30, [%r2+-8];
$L__BB1_7:
	bar.sync 	0;
	ld.shared.u32 	%r21, [%r2];
	add.s32 	%r22, %r21, %r30;
	st.shared.u32 	[%r2], %r22;
	bar.sync 	0;
	setp.lt.u32 	%p4, %r1, 4;
	mov.b32 	%r31, 0;
	@%p4 bra 	$L__BB1_9;
	ld.shared.u32 	%r31, [%r2+-16];
$L__BB1_9:
	bar.sync 	0;
	ld.shared.u32 	%r24, [%r2];
	add.s32 	%r25, %r24, %r31;
	st.shared.u32 	[%r2], %r25;
	bar.sync 	0;
	setp.lt.u32 	%p5, %r1, 8;
	mov.b32 	%r32, 0;
	@%p5 bra 	$L__BB1_11;
	ld.shared.u32 	%r32, [%r2+-32];
$L__BB1_11:
	bar.sync 	0;
	ld.shared.u32 	%r26, [%r2];
	add.s32 	%r27, %r26, %r32;
	st.shared.u32 	[%r2], %r27;
	bar.sync 	0;
	cvta.to.global.u64 	%rd6, %rd2;
	ld.shared.u32 	%r28, [%r2];
	mul.wide.u32 	%rd7, %r1, 4;
	add.s64 	%rd8, %rd6, %rd7;
	st.global.u32 	[%rd8], %r28;
	ret;

}
	// .globl	_Z7scatterPiS_S_S_
.visible .entry _Z7scatterPiS_S_S_(
	.param .u64 .ptr .align 1 _Z7scatterPiS_S_S__param_0,
	.param .u64 .ptr .align 1 _Z7scatterPiS_S_S__param_1,
	.param .u64 .ptr .align 1 _Z7scatterPiS_S_S__param_2,
	.param .u64 .ptr .align 1 _Z7scatterPiS_S_S__param_3
)
{
	.reg .pred 	%p<2>;
	.reg .b32 	%r<5>;
	.reg .b64 	%rd<16>;

	ld.param.u64 	%rd1, [_Z7scatterPiS_S_S__param_0];
	ld.param.u64 	%rd4, [_Z7scatterPiS_S_S__param_1];
	ld.param.u64 	%rd2, [_Z7scatterPiS_S_S__param_2];
	ld.param.u64 	%rd3, [_Z7scatterPiS_S_S__param_3];
	cvta.to.global.u64 	%rd5, %rd4;
	mov.u32 	%r1, %tid.x;
	mul.wide.u32 	%rd6, %r1, 4;
	add.s64 	%rd7, %rd5, %rd6;
	ld.global.u32 	%r2, [%rd7];
	setp.eq.s32 	%p1, %r2, 0;
	@%p1 bra 	$L__BB2_2;
	cvta.to.global.u64 	%rd8, %rd2;
	cvta.to.global.u64 	%rd9, %rd1;
	cvta.to.global.u64 	%rd10, %rd3;
	add.s64 	%rd12, %rd8, %rd6;
	ld.global.u32 	%r3, [%rd12];
	add.s64 	%rd13, %rd9, %rd6;
	ld.global.u32 	%r4, [%rd13];
	mul.wide.s32 	%rd14, %r3, 4;
	add.s64 	%rd15, %rd10, %rd14;
	st.global.u32 	[%rd15], %r4;
$L__BB2_2:
	ret;

}


// ===== COMPILED SASS (sm_100) =====

	.target	sm_100

	.elftype	@"ET_EXEC"


//--------------------- .note.nv.tkinfo           --------------------------
	.section	.note.nv.tkinfo,"",@"SHT_NOTE"
	.sectionflags	@"SHF_NOTE_NV_TKINFO"
	.tkinfo
        /*0018*/ 	.word	0x00000002
        /*0030*/ 	.string	""
        /*0030*/ 	.string	"ptxas"
        /*0030*/ 	.string	"Cuda compilation tools, release 13.0, V13.0.88"
        /*0030*/ 	.string	"Build cuda_13.0.r13.0/compiler.36424714_0"
        /*0030*/ 	.string	"-arch sm_100 -m 64 "



//--------------------- .note.nv.cuinfo           --------------------------
	.section	.note.nv.cuinfo,"",@"SHT_NOTE"
	.sectionflags	@"SHF_NOTE_NV_CUINFO"
        /*0018*/ 	.short	0x0002
        /*001a*/ 	.short	0x0064
        /*001c*/ 	.short	0x0082
	.zero		2


//--------------------- .nv.info                  --------------------------
	.section	.nv.info,"",@"SHT_CUDA_INFO"
	.align	4


	//----- nvinfo : EIATTR_REGCOUNT
	.align		4
        /*0000*/ 	.byte	0x04, 0x2f
        /*0002*/ 	.short	(.L_1 - .L_0)
	.align		4
.L_0:
        /*0004*/ 	.word	index@(_Z9markValidPiS_)
        /*0008*/ 	.word	0x0000000a


	//----- nvinfo : EIATTR_FRAME_SIZE
	.align		4
.L_1:
        /*000c*/ 	.byte	0x04, 0x11
        /*000e*/ 	.short	(.L_3 - .L_2)
	.align		4
.L_2:
        /*0010*/ 	.word	index@(_Z9markValidPiS_)
        /*0014*/ 	.word	0x00000000


	//----- nvinfo : EIATTR_REGCOUNT
	.align		4
.L_3:
        /*0018*/ 	.byte	0x04, 0x2f
        /*001a*/ 	.short	(.L_5 - .L_4)
	.align		4
.L_4:
        /*001c*/ 	.word	index@(_Z13exclusiveScanPiS_)
        /*0020*/ 	.word	0x0000000e


	//----- nvinfo : EIATTR_FRAME_SIZE
	.align		4
.L_5:
        /*0024*/ 	.byte	0x04, 0x11
        /*0026*/ 	.short	(.L_7 - .L_6)
	.align		4
.L_6:
        /*0028*/ 	.word	index@(_Z13exclusiveScanPiS_)
        /*002c*/ 	.word	0x00000000


	//----- nvinfo : EIATTR_REGCOUNT
	.align		4
.L_7:
        /*0030*/ 	.byte	0x04, 0x2f
        /*0032*/ 	.short	(.L_9 - .L_8)
	.align		4
.L_8:
        /*0034*/ 	.word	index@(_Z7scatterPiS_S_S_)
        /*0038*/ 	.word	0x0000000a


	//----- nvinfo : EIATTR_FRAME_SIZE
	.align		4
.L_9:
        /*003c*/ 	.byte	0x04, 0x11
        /*003e*/ 	.short	(.L_11 - .L_10)
	.align		4
.L_10:
        /*0040*/ 	.word	index@(_Z7scatterPiS_S_S_)
        /*0044*/ 	.word	0x00000000


	//----- nvinfo : EIATTR_MIN_STACK_SIZE
	.align		4
.L_11:
        /*0048*/ 	.byte	0x04, 0x12
        /*004a*/ 	.short	(.L_13 - .L_12)
	.align		4
.L_12:
        /*004c*/ 	.word	index@(_Z7scatterPiS_S_S_)
        /*0050*/ 	.word	0x00000000


	//----- nvinfo : EIATTR_MIN_STACK_SIZE
	.align		4
.L_13:
        /*0054*/ 	.byte	0x04, 0x12
        /*0056*/ 	.short	(.L_15 - .L_14)
	.align		4
.L_14:
        /*0058*/ 	.word	index@(_Z13exclusiveScanPiS_)
        /*005c*/ 	.word	0x00000000


	//----- nvinfo : EIATTR_MIN_STACK_SIZE
	.align		4
.L_15:
        /*0060*/ 	.byte	0x04, 0x12
        /*0062*/ 	.short	(.L_17 - .L_16)
	.align		4
.L_16:
        /*0064*/ 	.word	index@(_Z9markValidPiS_)
        /*0068*/ 	.word	0x00000000
.L_17:


//--------------------- .nv.compat                --------------------------
	.section	.nv.compat,"",@"SHT_CUDA_COMPAT_INFO"
	.align	4
        /*0000*/ 	.byte	0x02, 0x09, 0x00, 0x00, 0x02, 0x02, 0x01, 0x00, 0x02, 0x05, 0x05, 0x00, 0x03, 0x07, 0x01, 0x01
        /*0010*/ 	.byte	0x02, 0x03, 0x00, 0x00, 0x02, 0x06, 0x01, 0x00, 0x04, 0x0b, 0x08, 0x00, 0x09, 0x00, 0x00, 0x00
        /*0020*/ 	.byte	0x00, 0x00, 0x00, 0x00


//--------------------- .nv.info._Z7scatterPiS_S_S_ --------------------------
	.section	.nv.info._Z7scatterPiS_S_S_,"",@"SHT_CUDA_INFO"
	.sectionflags	@""
	.align	4


	//----- nvinfo : EIATTR_CUDA_API_VERSION
	.align		4
        /*0000*/ 	.byte	0x04, 0x37
        /*0002*/ 	.short	(.L_19 - .L_18)
.L_18:
        /*0004*/ 	.word	0x00000082


	//----- nvinfo : EIATTR_KPARAM_INFO
	.align		4
.L_19:
        /*0008*/ 	.byte	0x04, 0x17
        /*000a*/ 	.short	(.L_21 - .L_20)
.L_20:
        /*000c*/ 	.word	0x00000000
        /*0010*/ 	.short	0x0003
        /*0012*/ 	.short	0x0018
        /*0014*/ 	.byte	0x00, 0xf5, 0x21, 0x00


	//----- nvinfo : EIATTR_KPARAM_INFO
	.align		4
.L_21:
        /*0018*/ 	.byte	0x04, 0x17
        /*001a*/ 	.short	(.L_23 - .L_22)
.L_22:
        /*001c*/ 	.word	0x00000000
        /*0020*/ 	.short	0x0002
        /*0022*/ 	.short	0x0010
        /*0024*/ 	.byte	0x00, 0xf5, 0x21, 0x00


	//----- nvinfo : EIATTR_KPARAM_INFO
	.align		4
.L_23:
        /*0028*/ 	.byte	0x04, 0x17
        /*002a*/ 	.short	(.L_25 - .L_24)
.L_24:
        /*002c*/ 	.word	0x00000000
        /*0030*/ 	.short	0x0001
        /*0032*/ 	.short	0x0008
        /*0034*/ 	.byte	0x00, 0xf5, 0x21, 0x00


	//----- nvinfo : EIATTR_KPARAM_INFO
	.align		4
.L_25:
        /*0038*/ 	.byte	0x04, 0x17
        /*003a*/ 	.short	(.L_27 - .L_26)
.L_26:
        /*003c*/ 	.word	0x00000000
        /*0040*/ 	.short	0x0000
        /*0042*/ 	.short	0x0000
        /*0044*/ 	.byte	0x00, 0xf5, 0x21, 0x00


	//----- nvinfo : EIATTR_SPARSE_MMA_MASK
	.align		4
.L_27:
        /*0048*/ 	.byte	0x03, 0x50
        /*004a*/ 	.short	0x0000


	//----- nvinfo : EIATTR_MAXREG_COUNT
	.align		4
        /*004c*/ 	.byte	0x03, 0x1b
        /*004e*/ 	.short	0x00ff


	//----- nvinfo : EIATTR_MERCURY_ISA_VERSION
	.align		4
        /*0050*/ 	.byte	0x03, 0x5f
        /*0052*/ 	.short	0x0101


	//----- nvinfo : EIATTR_VRC_CTA_INIT_COUNT
	.align		4
        /*0054*/ 	.byte	0x02, 0x4a
	.zero		1
	.zero		1


	//----- nvinfo : EIATTR_EXIT_INSTR_OFFSETS
	.align		4
        /*0058*/ 	.byte	0x04, 0x1c
        /*005a*/ 	.short	(.L_29 - .L_28)


	//   ....[0]....
.L_28:
        /*005c*/ 	.word	0x00000070


	//   ....[1]....
        /*0060*/ 	.word	0x00000110


	//----- nvinfo : EIATTR_CBANK_PARAM_SIZE
	.align		4
.L_29:
        /*0064*/ 	.byte	0x03, 0x19
        /*0066*/ 	.short	0x0020


	//----- nvinfo : EIATTR_PARAM_CBANK
	.align		4
        /*0068*/ 	.byte	0x04, 0x0a
        /*006a*/ 	.short	(.L_31 - .L_30)
	.align		4
.L_30:
        /*006c*/ 	.word	index@(.nv.constant0._Z7scatterPiS_S_S_)
        /*0070*/ 	.short	0x0380
        /*0072*/ 	.short	0x0020


	//----- nvinfo : EIATTR_SW_WAR
	.align		4
.L_31:
        /*0074*/ 	.byte	0x04, 0x36
        /*0076*/ 	.short	(.L_33 - .L_32)
.L_32:
        /*0078*/ 	.word	0x00000008
.L_33:


//--------------------- .nv.info._Z13exclusiveScanPiS_ --------------------------
	.section	.nv.info._Z13exclusiveScanPiS_,"",@"SHT_CUDA_INFO"
	.sectionflags	@""
	.align	4


	//----- nvinfo : EIATTR_CUDA_API_VERSION
	.align		4
        /*0000*/ 	.byte	0x04, 0x37
        /*0002*/ 	.short	(.L_35 - .L_34)
.L_34:
        /*0004*/ 	.word	0x00000082


	//----- nvinfo : EIATTR_KPARAM_INFO
	.align		4
.L_35:
        /*0008*/ 	.byte	0x04, 0x17
        /*000a*/ 	.short	(.L_37 - .L_36)
.L_36:
        /*000c*/ 	.word	0x00000000
        /*0010*/ 	.short	0x0001
        /*0012*/ 	.short	0x0008
        /*0014*/ 	.byte	0x00, 0xf5, 0x21, 0x00


	//----- nvinfo : EIATTR_KPARAM_INFO
	.align		4
.L_37:
        /*0018*/ 	.byte	0x04, 0x17
        /*001a*/ 	.short	(.L_39 - .L_38)
.L_38:
        /*001c*/ 	.word	0x00000000
        /*0020*/ 	.short	0x0000
        /*0022*/ 	.short	0x0000
        /*0024*/ 	.byte	0x00, 0xf5, 0x21, 0x00


	//----- nvinfo : EIATTR_SPARSE_MMA_MASK
	.align		4
.L_39:
        /*0028*/ 	.byte	0x03, 0x50
        /*002a*/ 	.short	0x0000


	//----- nvinfo : EIATTR_MAXREG_COUNT
	.align		4
        /*002c*/ 	.byte	0x03, 0x1b
        /*002e*/ 	.short	0x00ff


	//----- nvinfo : EIATTR_NUM_BARRIERS
	.align		4
        /*0030*/ 	.byte	0x02, 0x4c
        /*0032*/ 	.byte	0x01
	.zero		1


	//----- nvinfo : EIATTR_MERCURY_ISA_VERSION
	.align		4
        /*0034*/ 	.byte	0x03, 0x5f
        /*0036*/ 	.short	0x0101


	//----- nvinfo : EIATTR_VRC_CTA_INIT_COUNT
	.align		4
        /*0038*/ 	.byte	0x02, 0x4a
	.zero		1
	.zero		1


	//----- nvinfo : EIATTR_EXIT_INSTR_OFFSETS
	.align		4
        /*003c*/ 	.byte	0x04, 0x1c
        /*003e*/ 	.short	(.L_41 - .L_40)


	//   ....[0]....
.L_40:
        /*0040*/ 	.word	0x00000330


	//----- nvinfo : EIATTR_CBANK_PARAM_SIZE
	.align		4
.L_41:
        /*0044*/ 	.byte	0x03, 0x19
        /*0046*/ 	.short	0x0010


	//----- nvinfo : EIATTR_PARAM_CBANK
	.align		4
        /*0048*/ 	.byte	0x04, 0x0a
        /*004a*/ 	.short	(.L_43 - .L_42)
	.align		4
.L_42:
        /*004c*/ 	.word	index@(.nv.constant0._Z13exclusiveScanPiS_)
        /*0050*/ 	.short	0x0380
        /*0052*/ 	.short	0x0010


	//----- nvinfo : EIATTR_SW_WAR
	.align		4
.L_43:
        /*0054*/ 	.byte	0x04, 0x36
        /*0056*/ 	.short	(.L_45 - .L_44)
.L_44:
        /*0058*/ 	.word	0x00000008
.L_45:


//--------------------- .nv.info._Z9markValidPiS_ --------------------------
	.section	.nv.info._Z9markValidPiS_,"",@"SHT_CUDA_INFO"
	.sectionflags	@""
	.align	4


	//----- nvinfo : EIATTR_CUDA_API_VERSION
	.align		4
        /*0000*/ 	.byte	0x04, 0x37
        /*0002*/ 	.short	(.L_47 - .L_46)
.L_46:
        /*0004*/ 	.word	0x00000082


	//----- nvinfo : EIATTR_KPARAM_INFO
	.align		4
.L_47:
        /*0008*/ 	.byte	0x04, 0x17
        /*000a*/ 	.short	(.L_49 - .L_48)
.L_48:
        /*000c*/ 	.word	0x00000000
        /*0010*/ 	.short	0x0001
        /*0012*/ 	.short	0x0008
        /*0014*/ 	.byte	0x00, 0xf5, 0x21, 0x00


	//----- nvinfo : EIATTR_KPARAM_INFO
	.align		4
.L_49:
        /*0018*/ 	.byte	0x04, 0x17
        /*001a*/ 	.short	(.L_51 - .L_50)
.L_50:
        /*001c*/ 	.word	0x00000000
        /*0020*/ 	.short	0x0000
        /*0022*/ 	.short	0x0000
        /*0024*/ 	.byte	0x00, 0xf5, 0x21, 0x00


	//----- nvinfo : EIATTR_SPARSE_MMA_MASK
	.align		4
.L_51:
        /*0028*/ 	.byte	0x03, 0x50
        /*002a*/ 	.short	0x0000


	//----- nvinfo : EIATTR_MAXREG_COUNT
	.align		4
        /*002c*/ 	.byte	0x03, 0x1b
        /*002e*/ 	.short	0x00ff


	//----- nvinfo : EIATTR_MERCURY_ISA_VERSION
	.align		4
        /*0030*/ 	.byte	0x03, 0x5f
        /*0032*/ 	.short	0x0101


	//----- nvinfo : EIATTR_VRC_CTA_INIT_COUNT
	.align		4
        /*0034*/ 	.byte	0x02, 0x4a
	.zero		1
	.zero		1


	//----- nvinfo : EIATTR_EXIT_INSTR_OFFSETS
	.align		4
        /*0038*/ 	.byte	0x04, 0x1c
        /*003a*/ 	.short	(.L_53 - .L_52)


	//   ....[0]....
.L_52:
        /*003c*/ 	.word	0x000000b0


	//----- nvinfo : EIATTR_CBANK_PARAM_SIZE
	.align		4
.L_53:
        /*0040*/ 	.byte	0x03, 0x19
        /*0042*/ 	.short	0x0010


	//----- nvinfo : EIATTR_PARAM_CBANK
	.align		4
        /*0044*/ 	.byte	0x04, 0x0a
        /*0046*/ 	.short	(.L_55 - .L_54)
	.align		4
.L_54:
        /*0048*/ 	.word	index@(.nv.constant0._Z9markValidPiS_)
        /*004c*/ 	.short	0x0380
        /*004e*/ 	.short	0x0010


	//----- nvinfo : EIATTR_SW_WAR
	.align		4
.L_55:
        /*0050*/ 	.byte	0x04, 0x36
        /*0052*/ 	.short	(.L_57 - .L_56)
.L_56:
        /*0054*/ 	.word	0x00000008
.L_57:


//--------------------- .nv.callgraph             --------------------------
	.section	.nv.callgraph,"",@"SHT_CUDA_CALLGRAPH"
	.align	4
	.sectionentsize	8
	.align		4
        /*0000*/ 	.word	0x00000000
	.align		4
        /*0004*/ 	.word	0xffffffff
	.align		4
        /*0008*/ 	.word	0x00000000
	.align		4
        /*000c*/ 	.word	0xfffffffe
	.align		4
        /*0010*/ 	.word	0x00000000
	.align		4
        /*0014*/ 	.word	0xfffffffd
	.align		4
        /*0018*/ 	.word	0x00000000
	.align		4
        /*001c*/ 	.word	0xfffffffc


//--------------------- .text._Z7scatterPiS_S_S_  --------------------------
	.section	.text._Z7scatterPiS_S_S_,"ax",@progbits
	.align	128
        .global         _Z7scatterPiS_S_S_
        .type           _Z7scatterPiS_S_S_,@function
        .size           _Z7scatterPiS_S_S_,(.L_x_3 - _Z7scatterPiS_S_S_)
        .other          _Z7scatterPiS_S_S_,@"STO_CUDA_ENTRY STV_DEFAULT"
_Z7scatterPiS_S_S_:
.text._Z7scatterPiS_S_S_:
[----:B------:R-:W-:Y:S01]  /*0000*/  LDC R1, c[0x0][0x37c] ;  /* 0x0000df00ff017b82 */ /* 0x000fe20000000800 */
[----:B------:R-:W0:Y:S07]  /*0010*/  S2R R7, SR_TID.X ;  /* 0x0000000000077919 */ /* 0x000e2e0000002100 */
[----:B------:R-:W0:Y:S01]  /*0020*/  LDC.64 R2, c[0x0][0x388] ;  /* 0x0000e200ff027b82 */ /* 0x000e220000000a00 */
[----:B------:R-:W1:Y:S01]  /*0030*/  LDCU.64 UR4, c[0x0][0x358] ;  /* 0x00006b00ff0477ac */ /* 0x000e620008000a00 */
[----:B0-----:R-:W-:-:S06]  /*0040*/  IMAD.WIDE.U32 R2, R7, 0x4, R2 ;  /* 0x0000000407027825 */ /* 0x001fcc00078e0002 */
[----:B-1----:R-:W2:Y:S02]  /*0050*/  LDG.E R2, desc[UR4][R2.64] ;  /* 0x0000000402027981 */ /* 0x002ea4000c1e1900 */
[----:B--2---:R-:W-:-:S13]  /*0060*/  ISETP.NE.AND P0, PT, R2, RZ, PT ;  /* 0x000000ff0200720c */ /* 0x004fda0003f05270 */
[----:B------:R-:W-:Y:S05]  /*0070*/  @!P0 EXIT ;  /* 0x000000000000894d */ /* 0x000fea0003800000 */
[----:B------:R-:W0:Y:S08]  /*0080*/  LDC.64 R2, c[0x0][0x390] ;  /* 0x0000e400ff027b82 */ /* 0x000e300000000a00 */
[----:B------:R-:W1:Y:S01]  /*0090*/  LDC.64 R4, c[0x0][0x380] ;  /* 0x0000e000ff047b82 */ /* 0x000e620000000a00 */
[----:B0-----:R-:W-:-:S06]  /*00a0*/  IMAD.WIDE.U32 R2, R7, 0x4, R2 ;  /* 0x0000000407027825 */ /* 0x001fcc00078e0002 */
[----:B------:R-:W2:Y:S01]  /*00b0*/  LDG.E R3, desc[UR4][R2.64] ;  /* 0x0000000402037981 */ /* 0x000ea2000c1e1900 */
[----:B-1----:R-:W-:Y:S02]  /*00c0*/  IMAD.WIDE.U32 R4, R7, 0x4, R4 ;  /* 0x0000000407047825 */ /* 0x002fe400078e0004 */
[----:B------:R-:W2:Y:S04]  /*00d0*/  LDC.64 R6, c[0x0][0x398] ;  /* 0x0000e600ff067b82 */ /* 0x000ea80000000a00 */
[----:B------:R-:W3:Y:S01]  /*00e0*/  LDG.E R5, desc[UR4][R4.64] ;  /* 0x0000000404057981 */ /* 0x000ee2000c1e1900 */
[----:B--2---:R-:W-:-:S05]  /*00f0*/  IMAD.WIDE R6, R3, 0x4, R6 ;  /* 0x0000000403067825 */ /* 0x004fca00078e0206 */
[----:B---3--:R-:W-:Y:S01]  /*0100*/  STG.E desc[UR4][R6.64], R5 ;  /* 0x0000000506007986 */ /* 0x008fe2000c101904 */
[----:B------:R-:W-:Y:S05]  /*0110*/  EXIT ;  /* 0x000000000000794d */ /* 0x000fea0003800000 */
.L_x_0:
[----:B------:R-:W-:-:S00]  /*0120*/  BRA `(.L_x_0) ;  /* 0xfffffffc00fc7947 */ /* 0x000fc0000383ffff */
[----:B------:R-:W-:-:S00]  /*0130*/  NOP ;  /* 0x0000000000007918 */ /* 0x000fc00000000000 */
        /* <DEDUP_REMOVED lines=12> */
.L_x_3:


//--------------------- .text._Z13exclusiveScanPiS_ --------------------------
	.section	.text._Z13exclusiveScanPiS_,"ax",@progbits
	.align	128
        .global         _Z13exclusiveScanPiS_
        .type           _Z13exclusiveScanPiS_,@function
        .size           _Z13exclusiveScanPiS_,(.L_x_4 - _Z13exclusiveScanPiS_)
        .other          _Z13exclusiveScanPiS_,@"STO_CUDA_ENTRY STV_DEFAULT"
_Z13exclusiveScanPiS_:
.text._Z13exclusiveScanPiS_:
[----:B------:R-:W-:Y:S01]  /*0000*/  LDC R1, c[0x0][0x37c] ;  /* 0x0000df00ff017b82 */ /* 0x000fe20000000800 */
[----:B------:R-:W0:Y:S01]  /*0010*/  S2R R11, SR_TID.X ;  /* 0x00000000000b7919 */ /* 0x000e220000002100 */
[----:B------:R-:W1:Y:S01]  /*0020*/  LDCU.64 UR6, c[0x0][0x358] ;  /* 0x00006b00ff0677ac */ /* 0x000e620008000a00 */
[----:B0-----:R-:W-:-:S13]  /*0030*/  ISETP.NE.AND P0, PT, R11, RZ, PT ;  /* 0x000000ff0b00720c */ /* 0x001fda0003f05270 */
[----:B------:R-:W0:Y:S01]  /*0040*/  @P0 LDC.64 R2, c[0x0][0x380] ;  /* 0x0000e000ff020b82 */ /* 0x000e220000000a00 */
[----:B------:R-:W-:-:S04]  /*0050*/  @P0 VIADD R5, R11, 0xffffffff ;  /* 0xffffffff0b050836 */ /* 0x000fc80000000000 */
[----:B0-----:R-:W-:-:S06]  /*0060*/  @P0 IMAD.WIDE.U32 R2, R5, 0x4, R2 ;  /* 0x0000000405020825 */ /* 0x001fcc00078e0002 */
[----:B-1----:R0:W2:Y:S01]  /*0070*/  @P0 LDG.E R3, desc[UR6][R2.64] ;  /* 0x0000000602030981 */ /* 0x0020a2000c1e1900 */
[----:B------:R-:W1:Y:S01]  /*0080*/  S2UR UR5, SR_CgaCtaId ;  /* 0x00000000000579c3 */ /* 0x000e620000008800 */
[----:B------:R-:W-:Y:S01]  /*0090*/  UMOV UR4, 0x400 ;  /* 0x0000040000047882 */ /* 0x000fe20000000000 */
[----:B------:R-:W-:Y:S01]  /*00a0*/  ISETP.NE.AND P1, PT, R11, RZ, PT ;  /* 0x000000ff0b00720c */ /* 0x000fe20003f25270 */
[----:B------:R-:W-:Y:S02]  /*00b0*/  IMAD.MOV.U32 R4, RZ, RZ, RZ ;  /* 0x000000ffff047224 */ /* 0x000fe400078e00ff */
[----:B0-----:R-:W-:Y:S01]  /*00c0*/  IMAD.MOV.U32 R2, RZ, RZ, RZ ;  /* 0x000000ffff027224 */ /* 0x001fe200078e00ff */
[----:B-1----:R-:W-:-:S06]  /*00d0*/  ULEA UR4, UR5, UR4, 0x18 ;  /* 0x0000000405047291 */ /* 0x002fcc000f8ec0ff */
[----:B------:R-:W-:-:S03]  /*00e0*/  LEA R0, R11, UR4, 0x2 ;  /* 0x000000040b007c11 */ /* 0x000fc6000f8e10ff */
[----:B------:R-:W-:Y:S04]  /*00f0*/  @!P0 STS [UR4], RZ ;  /* 0x000000ffff008988 */ /* 0x000fe80008000804 */
[----:B--2---:R-:W-:Y:S01]  /*0100*/  @P0 STS [R0], R3 ;  /* 0x0000000300000388 */ /* 0x004fe20000000800 */
[----:B------:R-:W-:Y:S01]  /*0110*/  BAR.SYNC.DEFER_BLOCKING 0x0 ;  /* 0x0000000000007b1d */ /* 0x000fe20000010000 */
[----:B------:R-:W-:-:S05]  /*0120*/  ISETP.GE.U32.AND P0, PT, R11, 0x2, PT ;  /* 0x000000020b00780c */ /* 0x000fca0003f06070 */
[----:B------:R-:W-:Y:S02]  /*0130*/  @P1 LDS R4, [R0+-0x4] ;  /* 0xfffffc0000041984 */ /* 0x000fe40000000800 */
[----:B------:R-:W-:Y:S06]  /*0140*/  BAR.SYNC.DEFER_BLOCKING 0x0 ;  /* 0x0000000000007b1d */ /* 0x000fec0000010000 */
[----:B------:R-:W0:Y:S02]  /*0150*/  LDS R5, [R0] ;  /* 0x0000000000057984 */ /* 0x000e240000000800 */
[----:B0-----:R-:W-:-:S05]  /*0160*/  IADD3 R5, PT, PT, R5, R4, RZ ;  /* 0x0000000405057210 */ /* 0x001fca0007ffe0ff */
[----:B------:R-:W-:Y:S01]  /*0170*/  STS [R0], R5 ;  /* 0x0000000500007388 */ /* 0x000fe20000000800 */
[----:B------:R-:W-:Y:S06]  /*0180*/  BAR.SYNC.DEFER_BLOCKING 0x0 ;  /* 0x0000000000007b1d */ /* 0x000fec0000010000 */
[----:B------:R-:W-:Y:S02]  /*0190*/  @P0 LDS R2, [R0+-0x8] ;  /* 0xfffff80000020984 */ /* 0x000fe40000000800 */
[----:B------:R-:W-:Y:S01]  /*01a0*/  BAR.SYNC.DEFER_BLOCKING 0x0 ;  /* 0x0000000000007b1d */ /* 0x000fe20000010000 */
[----:B------:R-:W-:-:S05]  /*01b0*/  ISETP.GE.U32.AND P0, PT, R11, 0x4, PT ;  /* 0x000000040b00780c */ /* 0x000fca0003f06070 */
[----:B------:R-:W0:Y:S02]  /*01c0*/  LDS R3, [R0] ;  /* 0x0000000000037984 */ /* 0x000e240000000800 */
[----:B0-----:R-:W-:Y:S01]  /*01d0*/  IADD3 R3, PT, PT, R3, R2, RZ ;  /* 0x0000000203037210 */ /* 0x001fe20007ffe0ff */
[----:B------:R-:W-:-:S04]  /*01e0*/  IMAD.MOV.U32 R2, RZ, RZ, RZ ;  /* 0x000000ffff027224 */ /* 0x000fc800078e00ff */
        /* <DEDUP_REMOVED lines=11> */
[----:B------:R-:W-:Y:S06]  /*02a0*/  BAR.SYNC.DEFER_BLOCKING 0x0 ;  /* 0x0000000000007b1d */ /* 0x000fec0000010000 */
[----:B------:R-:W0:Y:S02]  /*02b0*/  LDS R3, [R0] ;  /* 0x0000000000037984 */ /* 0x000e240000000800 */
[----:B0-----:R-:W-:-:S02]  /*02c0*/  IADD3 R7, PT, PT, R3, R2, RZ ;  /* 0x0000000203077210 */ /* 0x001fc40007ffe0ff */
[----:B------:R-:W0:Y:S03]  /*02d0*/  LDC.64 R2, c[0x0][0x388] ;  /* 0x0000e200ff027b82 */ /* 0x000e260000000a00 */
[----:B------:R-:W-:Y:S05]  /*02e0*/  STS [R0], R7 ;  /* 0x0000000700007388 */ /* 0x000fea0000000800 */
[----:B------:R-:W-:Y:S01]  /*02f0*/  BAR.SYNC.DEFER_BLOCKING 0x0 ;  /* 0x0000000000007b1d */ /* 0x000fe20000010000 */
[----:B0-----:R-:W-:-:S05]  /*0300*/  IMAD.WIDE.U32 R2, R11, 0x4, R2 ;  /* 0x000000040b027825 */ /* 0x001fca00078e0002 */
[----:B------:R-:W0:Y:S04]  /*0310*/  LDS R9, [R0] ;  /* 0x0000000000097984 */ /* 0x000e280000000800 */
[----:B0-----:R-:W-:Y:S01]  /*0320*/  STG.E desc[UR6][R2.64], R9 ;  /* 0x0000000902007986 */ /* 0x001fe2000c101906 */
[----:B------:R-:W-:Y:S05]  /*0330*/  EXIT ;  /* 0x000000000000794d */ /* 0x000fea0003800000 */
.L_x_1:
        /* <DEDUP_REMOVED lines=12> */
.L_x_4:


//--------------------- .text._Z9markValidPiS_    --------------------------
	.section	.text._Z9markValidPiS_,"ax",@progbits
	.align	128
        .global         _Z9markValidPiS_
        .type           _Z9markValidPiS_,@function
        .size           _Z9markValidPiS_,(.L_x_5 - _Z9markValidPiS_)
        .other          _Z9markValidPiS_,@"STO_CUDA_ENTRY STV_DEFAULT"
_Z9markValidPiS_:
.text._Z9markValidPiS_:
[----:B------:R-:W-:Y:S01]  /*0000*/  LDC R1, c[0x0][0x37c] ;  /* 0x0000df00ff017b82 */ /* 0x000fe20000000800 */
[----:B------:R-:W0:Y:S07]  /*0010*/  S2R R7, SR_TID.X ;  /* 0x0000000000077919 */ /* 0x000e2e0000002100 */
[----:B------:R-:W0:Y:S01]  /*0020*/  LDC.64 R2, c[0x0][0x380] ;  /* 0x0000e000ff027b82 */ /* 0x000e220000000a00 */
[----:B------:R-:W1:Y:S07]  /*0030*/  LDCU.64 UR4, c[0x0][0x358] ;  /* 0x00006b00ff0477ac */ /* 0x000e6e0008000a00 */
[----:B------:R-:W2:Y:S01]  /*0040*/  LDC.64 R4, c[0x0][0x388] ;  /* 0x0000e200ff047b82 */ /* 0x000ea20000000a00 */
[----:B0-----:R-:W-:-:S06]  /*0050*/  IMAD.WIDE.U32 R2, R7, 0x4, R2 ;  /* 0x0000000407027825 */ /* 0x001fcc00078e0002 */
[----:B-1----:R-:W3:Y:S01]  /*0060*/  LDG.E R2, desc[UR4][R2.64] ;  /* 0x0000000402027981 */ /* 0x002ee2000c1e1900 */
[----:B--2---:R-:W-:Y:S01]  /*0070*/  IMAD.WIDE.U32 R4, R7, 0x4, R4 ;  /* 0x0000000407047825 */ /* 0x004fe200078e0004 */
[----:B---3--:R-:W-:-:S04]  /*0080*/  LOP3.LUT R0, RZ, R2, RZ, 0x33, !PT ;  /* 0x00000002ff007212 */ /* 0x008fc800078e33ff */
[----:B------:R-:W-:-:S05]  /*0090*/  SHF.R.U32.HI R7, RZ, 0x1f, R0 ;  /* 0x0000001fff077819 */ /* 0x000fca0000011600 */
[----:B------:R-:W-:Y:S01]  /*00a0*/  STG.E desc[UR4][R4.64], R7 ;  /* 0x0000000704007986 */ /* 0x000fe2000c101904 */
[----:B------:R-:W-:Y:S05]  /*00b0*/  EXIT ;  /* 0x000000000000794d */ /* 0x000fea0003800000 */
.L_x_2:
        /* <DEDUP_REMOVED lines=12> */
.L_x_5:


//--------------------- .nv.shared.reserved.0     --------------------------
	.section	.nv.shared.reserved.0,"aw",@nobits
	.weak		__nv_reservedSMEM_offset_0_alias
	.size		__nv_reservedSMEM_offset_0_alias, 0, 64
	.other		__nv_reservedSMEM_offset_0_alias,@"STO_CUDA_RESERVED_SHARED STV_DEFAULT"
__nv_reservedSMEM_offset_0_alias:
	.zero		0
	.zero		64


//--------------------- .nv.shared._Z13exclusiveScanPiS_ --------------------------
	.section	.nv.shared._Z13exclusiveScanPiS_,"aw",@nobits
	.sectionflags	@""
	.align	4
.nv.shared._Z13exclusiveScanPiS_:
	.zero		1072


//--------------------- .nv.constant0._Z7scatterPiS_S_S_ --------------------------
	.section	.nv.constant0._Z7scatterPiS_S_S_,"a",@progbits
	.sectionflags	@""
	.align	4
.nv.constant0._Z7scatterPiS_S_S_:
	.zero		928


//--------------------- .nv.constant0._Z13exclusiveScanPiS_ --------------------------
	.section	.nv.constant0._Z13exclusiveScanPiS_,"a",@progbits
	.sectionflags	@""
	.align	4
.nv.constant0._Z13exclusiveScanPiS_:
	.zero		912


//--------------------- .nv.constant0._Z9markValidPiS_ --------------------------
	.section	.nv.constant0._Z9markValidPiS_,"a",@progbits
	.sectionflags	@""
	.align	4
.nv.constant0._Z9markValidPiS_:
	.zero		912


//--------------------- SYMBOLS --------------------------

	.type		.nv.reservedSmem.offset0,@object
	.size		.nv.reservedSmem.offset0,0x4
	.type		.nv.reservedSmem.cap,@object
	.size		.nv.reservedSmem.cap,0x4
